//
// Generated by NVIDIA NVVM Compiler
//
// Compiler Build ID: CL-36424714
// Cuda compilation tools, release 13.0, V13.0.88
// Based on NVVM 20.0.0
//

.version 9.0
.target sm_100
.address_size 64

	// .globl	_Z7inc_gpuPfii

.visible .entry _Z7inc_gpuPfii(
	.param .u64 .ptr .align 1 _Z7inc_gpuPfii_param_0,
	.param .u32 _Z7inc_gpuPfii_param_1,
	.param .u32 _Z7inc_gpuPfii_param_2
)
{


	ret;

}


// ===== COMPILED SASS (sm_100) =====

	.target	sm_100

	.elftype	@"ET_EXEC"


//--------------------- .note.nv.tkinfo           --------------------------
	.section	.note.nv.tkinfo,"",@"SHT_NOTE"
	.sectionflags	@"SHF_NOTE_NV_TKINFO"
	.tkinfo
        /*0018*/ 	.word	0x00000002
        /*0030*/ 	.string	""
        /*0030*/ 	.string	"ptxas"
        /*0030*/ 	.string	"Cuda compilation tools, release 13.0, V13.0.88"
        /*0030*/ 	.string	"Build cuda_13.0.r13.0/compiler.36424714_0"
        /*0030*/ 	.string	"-arch sm_100 -m 64 "



//--------------------- .note.nv.cuinfo           --------------------------
	.section	.note.nv.cuinfo,"",@"SHT_NOTE"
	.sectionflags	@"SHF_NOTE_NV_CUINFO"
        /*0018*/ 	.short	0x0002
        /*001a*/ 	.short	0x0064
        /*001c*/ 	.short	0x0082
	.zero		2


//--------------------- .nv.info                  --------------------------
	.section	.nv.info,"",@"SHT_CUDA_INFO"
	.align	4


	//----- nvinfo : EIATTR_REGCOUNT
	.align		4
        /*0000*/ 	.byte	0x04, 0x2f
        /*0002*/ 	.short	(.L_1 - .L_0)
	.align		4
.L_0:
        /*0004*/ 	.word	index@(_Z7inc_gpuPfii)
        /*0008*/ 	.word	0x00000004


	//----- nvinfo : EIATTR_FRAME_SIZE
	.align		4
.L_1:
        /*000c*/ 	.byte	0x04, 0x11
        /*000e*/ 	.short	(.L_3 - .L_2)
	.align		4
.L_2:
        /*0010*/ 	.word	index@(_Z7inc_gpuPfii)
        /*0014*/ 	.word	0x00000000


	//----- nvinfo : EIATTR_MIN_STACK_SIZE
	.align		4
.L_3:
        /*0018*/ 	.byte	0x04, 0x12
        /*001a*/ 	.short	(.L_5 - .L_4)
	.align		4
.L_4:
        /*001c*/ 	.word	index@(_Z7inc_gpuPfii)
        /*0020*/ 	.word	0x00000000
.L_5:


//--------------------- .nv.compat                --------------------------
	.section	.nv.compat,"",@"SHT_CUDA_COMPAT_INFO"
	.align	4
        /*0000*/ 	.byte	0x02, 0x09, 0x00, 0x00, 0x02, 0x02, 0x01, 0x00, 0x02, 0x05, 0x05, 0x00, 0x03, 0x07, 0x01, 0x01
        /*0010*/ 	.byte	0x02, 0x03, 0x00, 0x00, 0x02, 0x06, 0x01, 0x00, 0x04, 0x0b, 0x08, 0x00, 0x09, 0x00, 0x00, 0x00
        /*0020*/ 	.byte	0x00, 0x00, 0x00, 0x00


//--------------------- .nv.info._Z7inc_gpuPfii   --------------------------
	.section	.nv.info._Z7inc_gpuPfii,"",@"SHT_CUDA_INFO"
	.sectionflags	@""
	.align	4


	//----- nvinfo : EIATTR_CUDA_API_VERSION
	.align		4
        /*0000*/ 	.byte	0x04, 0x37
        /*0002*/ 	.short	(.L_7 - .L_6)
.L_6:
        /*0004*/ 	.word	0x00000082


	//----- nvinfo : EIATTR_KPARAM_INFO
	.align		4
.L_7:
        /*0008*/ 	.byte	0x04, 0x17
        /*000a*/ 	.short	(.L_9 - .L_8)
.L_8:
        /*000c*/ 	.word	0x00000000
        /*0010*/ 	.short	0x0002
        /*0012*/ 	.short	0x000c
        /*0014*/ 	.byte	0x00, 0xf0, 0x11, 0x00


	//----- nvinfo : EIATTR_KPARAM_INFO
	.align		4
.L_9:
        /*0018*/ 	.byte	0x04, 0x17
        /*001a*/ 	.short	(.L_11 - .L_10)
.L_10:
        /*001c*/ 	.word	0x00000000
        /*0020*/ 	.short	0x0001
        /*0022*/ 	.short	0x0008
        /*0024*/ 	.byte	0x00, 0xf0, 0x11, 0x00


	//----- nvinfo : EIATTR_KPARAM_INFO
	.align		4
.L_11:
        /*0028*/ 	.byte	0x04, 0x17
        /*002a*/ 	.short	(.L_13 - .L_12)
.L_12:
        /*002c*/ 	.word	0x00000000
        /*0030*/ 	.short	0x0000
        /*0032*/ 	.short	0x0000
        /*0034*/ 	.byte	0x00, 0xf5, 0x21, 0x00


	//----- nvinfo : EIATTR_SPARSE_MMA_MASK
	.align		4
.L_13:
        /*0038*/ 	.byte	0x03, 0x50
        /*003a*/ 	.short	0x0000


	//----- nvinfo : EIATTR_MAXREG_COUNT
	.align		4
        /*003c*/ 	.byte	0x03, 0x1b
        /*003e*/ 	.short	0x00ff


	//----- nvinfo : EIATTR_MERCURY_ISA_VERSION
	.align		4
        /*0040*/ 	.byte	0x03, 0x5f
        /*0042*/ 	.short	0x0101


	//----- nvinfo : EIATTR_VRC_CTA_INIT_COUNT
	.align		4
        /*0044*/ 	.byte	0x02, 0x4a
	.zero		1
	.zero		1


	//----- nvinfo : EIATTR_EXIT_INSTR_OFFSETS
	.align		4
        /*0048*/ 	.byte	0x04, 0x1c
        /*004a*/ 	.short	(.L_15 - .L_14)


	//   ....[0]....
.L_14:
        /*004c*/ 	.word	0x00000010


	//----- nvinfo : EIATTR_CBANK_PARAM_SIZE
	.align		4
.L_15:
        /*0050*/ 	.byte	0x03, 0x19
        /*0052*/ 	.short	0x0010


	//----- nvinfo : EIATTR_PARAM_CBANK
	.align		4
        /*0054*/ 	.byte	0x04, 0x0a
        /*0056*/ 	.short	(.L_17 - .L_16)
	.align		4
.L_16:
        /*0058*/ 	.word	index@(.nv.constant0._Z7inc_gpuPfii)
        /*005c*/ 	.short	0x0380
        /*005e*/ 	.short	0x0010


	//----- nvinfo : EIATTR_SW_WAR
	.align		4
.L_17:
        /*0060*/ 	.byte	0x04, 0x36
        /*0062*/ 	.short	(.L_19 - .L_18)
.L_18:
        /*0064*/ 	.word	0x00000008
.L_19:


//--------------------- .nv.callgraph             --------------------------
	.section	.nv.callgraph,"",@"SHT_CUDA_CALLGRAPH"
	.align	4
	.sectionentsize	8
	.align		4
        /*0000*/ 	.word	0x00000000
	.align		4
        /*0004*/ 	.word	0xffffffff
	.align		4
        /*0008*/ 	.word	0x00000000
	.align		4
        /*000c*/ 	.word	0xfffffffe
	.align		4
        /*0010*/ 	.word	0x00000000
	.align		4
        /*0014*/ 	.word	0xfffffffd
	.align		4
        /*0018*/ 	.word	0x00000000
	.align		4
        /*001c*/ 	.word	0xfffffffc


//--------------------- .text._Z7inc_gpuPfii      --------------------------
	.section	.text._Z7inc_gpuPfii,"ax",@progbits
	.align	128
        .global         _Z7inc_gpuPfii
        .type           _Z7inc_gpuPfii,@function
        .size           _Z7inc_gpuPfii,(.L_x_1 - _Z7inc_gpuPfii)
        .other          _Z7inc_gpuPfii,@"STO_CUDA_ENTRY STV_DEFAULT"
_Z7inc_gpuPfii:
.text._Z7inc_gpuPfii:
[----:B------:R-:W-:Y:S01]  /*0000*/  LDC R1, c[0x0][0x37c] ;  /* 0x0000df00ff017b82 */ /* 0x000fe20000000800 */
[----:B------:R-:W-:Y:S05]  /*0010*/  EXIT ;  /* 0x000000000000794d */ /* 0x000fea0003800000 */
.L_x_0:
[----:B------:R-:W-:-:S00]  /*0020*/  BRA `(.L_x_0) ;  /* 0xfffffffc00fc7947 */ /* 0x000fc0000383ffff */
[----:B------:R-:W-:-:S00]  /*0030*/  NOP ;  /* 0x0000000000007918 */ /* 0x000fc00000000000 */
        /* <DEDUP_REMOVED lines=12> */
.L_x_1:


//--------------------- .nv.shared.reserved.0     --------------------------
	.section	.nv.shared.reserved.0,"aw",@nobits
	.weak		__nv_reservedSMEM_offset_0_alias
	.size		__nv_reservedSMEM_offset_0_alias, 0, 64
	.other		__nv_reservedSMEM_offset_0_alias,@"STO_CUDA_RESERVED_SHARED STV_DEFAULT"
__nv_reservedSMEM_offset_0_alias:
	.zero		0
	.zero		64


//--------------------- .nv.constant0._Z7inc_gpuPfii --------------------------
	.section	.nv.constant0._Z7inc_gpuPfii,"a",@progbits
	.sectionflags	@""
	.align	4
.nv.constant0._Z7inc_gpuPfii:
	.zero		912


//--------------------- SYMBOLS --------------------------

	.type		.nv.reservedSmem.offset0,@object
	.size		.nv.reservedSmem.offset0,0x4
